//
// Generated by NVIDIA NVVM Compiler
//
// Compiler Build ID: CL-36424714
// Cuda compilation tools, release 13.0, V13.0.88
// Based on NVVM 20.0.0
//

.version 9.0
.target sm_100
.address_size 64

	// .globl	_Z26cardinalWeylMatMultKernel1PiS_i

.visible .entry _Z26cardinalWeylMatMultKernel1PiS_i(
	.param .u64 .ptr .align 1 _Z26cardinalWeylMatMultKernel1PiS_i_param_0,
	.param .u64 .ptr .align 1 _Z26cardinalWeylMatMultKernel1PiS_i_param_1,
	.param .u32 _Z26cardinalWeylMatMultKernel1PiS_i_param_2
)
{
	.reg .pred 	%p<2>;
	.reg .b32 	%r<8>;
	.reg .b64 	%rd<8>;

	ld.param.u64 	%rd1, [_Z26cardinalWeylMatMultKernel1PiS_i_param_0];
	ld.param.u64 	%rd2, [_Z26cardinalWeylMatMultKernel1PiS_i_param_1];
	ld.param.u32 	%r2, [_Z26cardinalWeylMatMultKernel1PiS_i_param_2];
	mov.u32 	%r3, %ctaid.x;
	mov.u32 	%r4, %ntid.x;
	mov.u32 	%r5, %tid.x;
	mad.lo.s32 	%r1, %r3, %r4, %r5;
	setp.ge.s32 	%p1, %r1, %r2;
	@%p1 bra 	$L__BB0_2;
	cvta.to.global.u64 	%rd3, %rd2;
	cvta.to.global.u64 	%rd4, %rd1;
	mul.wide.s32 	%rd5, %r1, 4;
	add.s64 	%rd6, %rd3, %rd5;
	ld.global.u32 	%r6, [%rd6];
	mul.lo.s32 	%r7, %r6, %r1;
	add.s64 	%rd7, %rd4, %rd5;
	st.global.u32 	[%rd7], %r7;
$L__BB0_2:
	ret;

}
	// .globl	_Z26cardinalWeylMatMultKernel2PiS_i
.visible .entry _Z26cardinalWeylMatMultKernel2PiS_i(
	.param .u64 .ptr .align 1 _Z26cardinalWeylMatMultKernel2PiS_i_param_0,
	.param .u64 .ptr .align 1 _Z26cardinalWeylMatMultKernel2PiS_i_param_1,
	.param .u32 _Z26cardinalWeylMatMultKernel2PiS_i_param_2
)
{
	.reg .pred 	%p<2>;
	.reg .b32 	%r<11>;
	.reg .b64 	%rd<9>;

	ld.param.u64 	%rd1, [_Z26cardinalWeylMatMultKernel2PiS_i_param_0];
	ld.param.u64 	%rd2, [_Z26cardinalWeylMatMultKernel2PiS_i_param_1];
	ld.param.u32 	%r2, [_Z26cardinalWeylMatMultKernel2PiS_i_param_2];
	mov.u32 	%r3, %ctaid.x;
	mov.u32 	%r4, %ntid.x;
	mov.u32 	%r5, %tid.x;
	mad.lo.s32 	%r1, %r3, %r4, %r5;
	setp.ge.s32 	%p1, %r1, %r2;
	@%p1 bra 	$L__BB1_2;
	cvta.to.global.u64 	%rd3, %rd2;
	cvta.to.global.u64 	%rd4, %rd1;
	add.s32 	%r6, %r1, 1;
	rem.s32 	%r7, %r6, %r2;
	mul.wide.s32 	%rd5, %r7, 4;
	add.s64 	%rd6, %rd3, %rd5;
	ld.global.u32 	%r8, [%rd6];
	mul.wide.s32 	%rd7, %r1, 4;
	add.s64 	%rd8, %rd4, %rd7;
	ld.global.u32 	%r9, [%rd8];
	add.s32 	%r10, %r9, %r8;
	st.global.u32 	[%rd8], %r10;
$L__BB1_2:
	ret;

}
	// .globl	_Z26cardinalWeylMatMultKernel3PiS_i
.visible .entry _Z26cardinalWeylMatMultKernel3PiS_i(
	.param .u64 .ptr .align 1 _Z26cardinalWeylMatMultKernel3PiS_i_param_0,
	.param .u64 .ptr .align 1 _Z26cardinalWeylMatMultKernel3PiS_i_param_1,
	.param .u32 _Z26cardinalWeylMatMultKernel3PiS_i_param_2
)
{
	.reg .pred 	%p<3>;
	.reg .b32 	%r<11>;
	.reg .b64 	%rd<9>;

	ld.param.u64 	%rd1, [_Z26cardinalWeylMatMultKernel3PiS_i_param_0];
	ld.param.u64 	%rd2, [_Z26cardinalWeylMatMultKernel3PiS_i_param_1];
	ld.param.u32 	%r2, [_Z26cardinalWeylMatMultKernel3PiS_i_param_2];
	mov.u32 	%r3, %ctaid.x;
	mov.u32 	%r4, %ntid.x;
	mov.u32 	%r5, %tid.x;
	mad.lo.s32 	%r1, %r3, %r4, %r5;
	setp.ge.s32 	%p1, %r1, %r2;
	@%p1 bra 	$L__BB2_2;
	cvta.to.global.u64 	%rd3, %rd2;
	cvta.to.global.u64 	%rd4, %rd1;
	setp.lt.s32 	%p2, %r1, 1;
	selp.b32 	%r6, %r2, 1, %p2;
	sub.s32 	%r7, %r1, %r6;
	mul.wide.s32 	%rd5, %r7, 4;
	add.s64 	%rd6, %rd3, %rd5;
	ld.global.u32 	%r8, [%rd6];
	mul.wide.s32 	%rd7, %r1, 4;
	add.s64 	%rd8, %rd4, %rd7;
	ld.global.u32 	%r9, [%rd8];
	mul.lo.s32 	%r10, %r9, %r8;
	st.global.u32 	[%rd8], %r10;
$L__BB2_2:
	ret;

}
	// .globl	_Z26cardinalWeylMatMultKernel4PiS_i
.visible .entry _Z26cardinalWeylMatMultKernel4PiS_i(
	.param .u64 .ptr .align 1 _Z26cardinalWeylMatMultKernel4PiS_i_param_0,
	.param .u64 .ptr .align 1 _Z26cardinalWeylMatMultKernel4PiS_i_param_1,
	.param .u32 _Z26cardinalWeylMatMultKernel4PiS_i_param_2
)
{
	.reg .pred 	%p<2>;
	.reg .b32 	%r<12>;
	.reg .b64 	%rd<9>;

	ld.param.u64 	%rd1, [_Z26cardinalWeylMatMultKernel4PiS_i_param_0];
	ld.param.u64 	%rd2, [_Z26cardinalWeylMatMultKernel4PiS_i_param_1];
	ld.param.u32 	%r2, [_Z26cardinalWeylMatMultKernel4PiS_i_param_2];
	mov.u32 	%r3, %ctaid.x;
	mov.u32 	%r4, %ntid.x;
	mov.u32 	%r5, %tid.x;
	mad.lo.s32 	%r1, %r3, %r4, %r5;
	setp.ge.s32 	%p1, %r1, %r2;
	@%p1 bra 	$L__BB3_2;
	cvta.to.global.u64 	%rd3, %rd2;
	cvta.to.global.u64 	%rd4, %rd1;
	add.s32 	%r6, %r1, %r2;
	add.s32 	%r7, %r6, -1;
	rem.s32 	%r8, %r7, %r2;
	mul.wide.s32 	%rd5, %r8, 4;
	add.s64 	%rd6, %rd3, %rd5;
	ld.global.u32 	%r9, [%rd6];
	mul.wide.s32 	%rd7, %r1, 4;
	add.s64 	%rd8, %rd4, %rd7;
	ld.global.u32 	%r10, [%rd8];
	sub.s32 	%r11, %r10, %r9;
	st.global.u32 	[%rd8], %r11;
$L__BB3_2:
	ret;

}
	// .globl	_Z27cardinalWeylMatMultKernel38PiS_i
.visible .entry _Z27cardinalWeylMatMultKernel38PiS_i(
	.param .u64 .ptr .align 1 _Z27cardinalWeylMatMultKernel38PiS_i_param_0,
	.param .u64 .ptr .align 1 _Z27cardinalWeylMatMultKernel38PiS_i_param_1,
	.param .u32 _Z27cardinalWeylMatMultKernel38PiS_i_param_2
)
{
	.reg .pred 	%p<2>;
	.reg .b32 	%r<11>;
	.reg .b64 	%rd<9>;

	ld.param.u64 	%rd1, [_Z27cardinalWeylMatMultKernel38PiS_i_param_0];
	ld.param.u64 	%rd2, [_Z27cardinalWeylMatMultKernel38PiS_i_param_1];
	ld.param.u32 	%r2, [_Z27cardinalWeylMatMultKernel38PiS_i_param_2];
	mov.u32 	%r3, %ctaid.x;
	mov.u32 	%r4, %ntid.x;
	mov.u32 	%r5, %tid.x;
	mad.lo.s32 	%r1, %r3, %r4, %r5;
	setp.ge.s32 	%p1, %r1, %r2;
	@%p1 bra 	$L__BB4_2;
	cvta.to.global.u64 	%rd3, %rd2;
	cvta.to.global.u64 	%rd4, %rd1;
	add.s32 	%r6, %r1, 7;
	rem.s32 	%r7, %r6, %r2;
	mul.wide.s32 	%rd5, %r7, 4;
	add.s64 	%rd6, %rd3, %rd5;
	ld.global.u32 	%r8, [%rd6];
	mul.wide.s32 	%rd7, %r1, 4;
	add.s64 	%rd8, %rd4, %rd7;
	ld.global.u32 	%r9, [%rd8];
	xor.b32  	%r10, %r9, %r8;
	st.global.u32 	[%rd8], %r10;
$L__BB4_2:
	ret;

}
	// .globl	_Z27cardinalWeylMatMultKernel39PiS_i
.visible .entry _Z27cardinalWeylMatMultKernel39PiS_i(
	.param .u64 .ptr .align 1 _Z27cardinalWeylMatMultKernel39PiS_i_param_0,
	.param .u64 .ptr .align 1 _Z27cardinalWeylMatMultKernel39PiS_i_param_1,
	.param .u32 _Z27cardinalWeylMatMultKernel39PiS_i_param_2
)
{
	.reg .pred 	%p<2>;
	.reg .b32 	%r<11>;
	.reg .b64 	%rd<9>;

	ld.param.u64 	%rd1, [_Z27cardinalWeylMatMultKernel39PiS_i_param_0];
	ld.param.u64 	%rd2, [_Z27cardinalWeylMatMultKernel39PiS_i_param_1];
	ld.param.u32 	%r2, [_Z27cardinalWeylMatMultKernel39PiS_i_param_2];
	mov.u32 	%r3, %ctaid.x;
	mov.u32 	%r4, %ntid.x;
	mov.u32 	%r5, %tid.x;
	mad.lo.s32 	%r1, %r3, %r4, %r5;
	setp.ge.s32 	%p1, %r1, %r2;
	@%p1 bra 	$L__BB5_2;
	cvta.to.global.u64 	%rd3, %rd2;
	cvta.to.global.u64 	%rd4, %rd1;
	add.s32 	%r6, %r1, -14;
	rem.s32 	%r7, %r6, %r2;
	mul.wide.s32 	%rd5, %r7, 4;
	add.s64 	%rd6, %rd3, %rd5;
	ld.global.u32 	%r8, [%rd6];
	mul.wide.s32 	%rd7, %r1, 4;
	add.s64 	%rd8, %rd4, %rd7;
	ld.global.u32 	%r9, [%rd8];
	and.b32  	%r10, %r9, %r8;
	st.global.u32 	[%rd8], %r10;
$L__BB5_2:
	ret;

}
	// .globl	_Z27cardinalWeylMatMultKernel40PiS_i
.visible .entry _Z27cardinalWeylMatMultKernel40PiS_i(
	.param .u64 .ptr .align 1 _Z27cardinalWeylMatMultKernel40PiS_i_param_0,
	.param .u64 .ptr .align 1 _Z27cardinalWeylMatMultKernel40PiS_i_param_1,
	.param .u32 _Z27cardinalWeylMatMultKernel40PiS_i_param_2
)
{
	.reg .pred 	%p<2>;
	.reg .b32 	%r<11>;
	.reg .b64 	%rd<9>;

	ld.param.u64 	%rd1, [_Z27cardinalWeylMatMultKernel40PiS_i_param_0];
	ld.param.u64 	%rd2, [_Z27cardinalWeylMatMultKernel40PiS_i_param_1];
	ld.param.u32 	%r2, [_Z27cardinalWeylMatMultKernel40PiS_i_param_2];
	mov.u32 	%r3, %ctaid.x;
	mov.u32 	%r4, %ntid.x;
	mov.u32 	%r5, %tid.x;
	mad.lo.s32 	%r1, %r3, %r4, %r5;
	setp.ge.s32 	%p1, %r1, %r2;
	@%p1 bra 	$L__BB6_2;
	cvta.to.global.u64 	%rd3, %rd2;
	cvta.to.global.u64 	%rd4, %rd1;
	add.s32 	%r6, %r1, 21;
	rem.s32 	%r7, %r6, %r2;
	mul.wide.s32 	%rd5, %r7, 4;
	add.s64 	%rd6, %rd3, %rd5;
	ld.global.u32 	%r8, [%rd6];
	mul.wide.s32 	%rd7, %r1, 4;
	add.s64 	%rd8, %rd4, %rd7;
	ld.global.u32 	%r9, [%rd8];
	or.b32  	%r10, %r9, %r8;
	st.global.u32 	[%rd8], %r10;
$L__BB6_2:
	ret;

}


// ===== COMPILED SASS (sm_100) =====

	.target	sm_100

	.elftype	@"ET_EXEC"


//--------------------- .note.nv.tkinfo           --------------------------
	.section	.note.nv.tkinfo,"",@"SHT_NOTE"
	.sectionflags	@"SHF_NOTE_NV_TKINFO"
	.tkinfo
        /*0018*/ 	.word	0x00000002
        /*0030*/ 	.string	""
        /*0030*/ 	.string	"ptxas"
        /*0030*/ 	.string	"Cuda compilation tools, release 13.0, V13.0.88"
        /*0030*/ 	.string	"Build cuda_13.0.r13.0/compiler.36424714_0"
        /*0030*/ 	.string	"-arch sm_100 -m 64 "



//--------------------- .note.nv.cuinfo           --------------------------
	.section	.note.nv.cuinfo,"",@"SHT_NOTE"
	.sectionflags	@"SHF_NOTE_NV_CUINFO"
        /*0018*/ 	.short	0x0002
        /*001a*/ 	.short	0x0064
        /*001c*/ 	.short	0x0082
	.zero		2


//--------------------- .nv.info                  --------------------------
	.section	.nv.info,"",@"SHT_CUDA_INFO"
	.align	4


	//----- nvinfo : EIATTR_REGCOUNT
	.align		4
        /*0000*/ 	.byte	0x04, 0x2f
        /*0002*/ 	.short	(.L_1 - .L_0)
	.align		4
.L_0:
        /*0004*/ 	.word	index@(_Z26cardinalWeylMatMultKernel1PiS_i)
        /*0008*/ 	.word	0x0000000a


	//----- nvinfo : EIATTR_FRAME_SIZE
	.align		4
.L_1:
        /*000c*/ 	.byte	0x04, 0x11
        /*000e*/ 	.short	(.L_3 - .L_2)
	.align		4
.L_2:
        /*0010*/ 	.word	index@(_Z26cardinalWeylMatMultKernel1PiS_i)
        /*0014*/ 	.word	0x00000000


	//----- nvinfo : EIATTR_REGCOUNT
	.align		4
.L_3:
        /*0018*/ 	.byte	0x04, 0x2f
        /*001a*/ 	.short	(.L_5 - .L_4)
	.align		4
.L_4:
        /*001c*/ 	.word	index@(_Z26cardinalWeylMatMultKernel2PiS_i)
        /*0020*/ 	.word	0x0000000c


	//----- nvinfo : EIATTR_FRAME_SIZE
	.align		4
.L_5:
        /*0024*/ 	.byte	0x04, 0x11
        /*0026*/ 	.short	(.L_7 - .L_6)
	.align		4
.L_6:
        /*0028*/ 	.word	index@(_Z26cardinalWeylMatMultKernel2PiS_i)
        /*002c*/ 	.word	0x00000000


	//----- nvinfo : EIATTR_REGCOUNT
	.align		4
.L_7:
        /*0030*/ 	.byte	0x04, 0x2f
        /*0032*/ 	.short	(.L_9 - .L_8)
	.align		4
.L_8:
        /*0034*/ 	.word	index@(_Z26cardinalWeylMatMultKernel3PiS_i)
        /*0038*/ 	.word	0x0000000c


	//----- nvinfo : EIATTR_FRAME_SIZE
	.align		4
.L_9:
        /*003c*/ 	.byte	0x04, 0x11
        /*003e*/ 	.short	(.L_11 - .L_10)
	.align		4
.L_10:
        /*0040*/ 	.word	index@(_Z26cardinalWeylMatMultKernel3PiS_i)
        /*0044*/ 	.word	0x00000000


	//----- nvinfo : EIATTR_REGCOUNT
	.align		4
.L_11:
        /*0048*/ 	.byte	0x04, 0x2f
        /*004a*/ 	.short	(.L_13 - .L_12)
	.align		4
.L_12:
        /*004c*/ 	.word	index@(_Z26cardinalWeylMatMultKernel4PiS_i)
        /*0050*/ 	.word	0x0000000c


	//----- nvinfo : EIATTR_FRAME_SIZE
	.align		4
.L_13:
        /*0054*/ 	.byte	0x04, 0x11
        /*0056*/ 	.short	(.L_15 - .L_14)
	.align		4
.L_14:
        /*0058*/ 	.word	index@(_Z26cardinalWeylMatMultKernel4PiS_i)
        /*005c*/ 	.word	0x00000000


	//----- nvinfo : EIATTR_REGCOUNT
	.align		4
.L_15:
        /*0060*/ 	.byte	0x04, 0x2f
        /*0062*/ 	.short	(.L_17 - .L_16)
	.align		4
.L_16:
        /*0064*/ 	.word	index@(_Z27cardinalWeylMatMultKernel38PiS_i)
        /*0068*/ 	.word	0x0000000c


	//----- nvinfo : EIATTR_FRAME_SIZE
	.align		4
.L_17:
        /*006c*/ 	.byte	0x04, 0x11
        /*006e*/ 	.short	(.L_19 - .L_18)
	.align		4
.L_18:
        /*0070*/ 	.word	index@(_Z27cardinalWeylMatMultKernel38PiS_i)
        /*0074*/ 	.word	0x00000000


	//----- nvinfo : EIATTR_REGCOUNT
	.align		4
.L_19:
        /*0078*/ 	.byte	0x04, 0x2f
        /*007a*/ 	.short	(.L_21 - .L_20)
	.align		4
.L_20:
        /*007c*/ 	.word	index@(_Z27cardinalWeylMatMultKernel39PiS_i)
        /*0080*/ 	.word	0x0000000c


	//----- nvinfo : EIATTR_FRAME_SIZE
	.align		4
.L_21:
        /*0084*/ 	.byte	0x04, 0x11
        /*0086*/ 	.short	(.L_23 - .L_22)
	.align		4
.L_22:
        /*0088*/ 	.word	index@(_Z27cardinalWeylMatMultKernel39PiS_i)
        /*008c*/ 	.word	0x00000000


	//----- nvinfo : EIATTR_REGCOUNT
	.align		4
.L_23:
        /*0090*/ 	.byte	0x04, 0x2f
        /*0092*/ 	.short	(.L_25 - .L_24)
	.align		4
.L_24:
        /*0094*/ 	.word	index@(_Z27cardinalWeylMatMultKernel40PiS_i)
        /*0098*/ 	.word	0x0000000c


	//----- nvinfo : EIATTR_FRAME_SIZE
	.align		4
.L_25:
        /*009c*/ 	.byte	0x04, 0x11
        /*009e*/ 	.short	(.L_27 - .L_26)
	.align		4
.L_26:
        /*00a0*/ 	.word	index@(_Z27cardinalWeylMatMultKernel40PiS_i)
        /*00a4*/ 	.word	0x00000000


	//----- nvinfo : EIATTR_MIN_STACK_SIZE
	.align		4
.L_27:
        /*00a8*/ 	.byte	0x04, 0x12
        /*00aa*/ 	.short	(.L_29 - .L_28)
	.align		4
.L_28:
        /*00ac*/ 	.word	index@(_Z27cardinalWeylMatMultKernel40PiS_i)
        /*00b0*/ 	.word	0x00000000


	//----- nvinfo : EIATTR_MIN_STACK_SIZE
	.align		4
.L_29:
        /*00b4*/ 	.byte	0x04, 0x12
        /*00b6*/ 	.short	(.L_31 - .L_30)
	.align		4
.L_30:
        /*00b8*/ 	.word	index@(_Z27cardinalWeylMatMultKernel39PiS_i)
        /*00bc*/ 	.word	0x00000000


	//----- nvinfo : EIATTR_MIN_STACK_SIZE
	.align		4
.L_31:
        /*00c0*/ 	.byte	0x04, 0x12
        /*00c2*/ 	.short	(.L_33 - .L_32)
	.align		4
.L_32:
        /*00c4*/ 	.word	index@(_Z27cardinalWeylMatMultKernel38PiS_i)
        /*00c8*/ 	.word	0x00000000


	//----- nvinfo : EIATTR_MIN_STACK_SIZE
	.align		4
.L_33:
        /*00cc*/ 	.byte	0x04, 0x12
        /*00ce*/ 	.short	(.L_35 - .L_34)
	.align		4
.L_34:
        /*00d0*/ 	.word	index@(_Z26cardinalWeylMatMultKernel4PiS_i)
        /*00d4*/ 	.word	0x00000000


	//----- nvinfo : EIATTR_MIN_STACK_SIZE
	.align		4
.L_35:
        /*00d8*/ 	.byte	0x04, 0x12
        /*00da*/ 	.short	(.L_37 - .L_36)
	.align		4
.L_36:
        /*00dc*/ 	.word	index@(_Z26cardinalWeylMatMultKernel3PiS_i)
        /*00e0*/ 	.word	0x00000000


	//----- nvinfo : EIATTR_MIN_STACK_SIZE
	.align		4
.L_37:
        /*00e4*/ 	.byte	0x04, 0x12
        /*00e6*/ 	.short	(.L_39 - .L_38)
	.align		4
.L_38:
        /*00e8*/ 	.word	index@(_Z26cardinalWeylMatMultKernel2PiS_i)
        /*00ec*/ 	.word	0x00000000


	//----- nvinfo : EIATTR_MIN_STACK_SIZE
	.align		4
.L_39:
        /*00f0*/ 	.byte	0x04, 0x12
        /*00f2*/ 	.short	(.L_41 - .L_40)
	.align		4
.L_40:
        /*00f4*/ 	.word	index@(_Z26cardinalWeylMatMultKernel1PiS_i)
        /*00f8*/ 	.word	0x00000000
.L_41:


//--------------------- .nv.compat                --------------------------
	.section	.nv.compat,"",@"SHT_CUDA_COMPAT_INFO"
	.align	4
        /*0000*/ 	.byte	0x02, 0x09, 0x00, 0x00, 0x02, 0x02, 0x01, 0x00, 0x02, 0x05, 0x05, 0x00, 0x03, 0x07, 0x01, 0x01
        /*0010*/ 	.byte	0x02, 0x03, 0x00, 0x00, 0x02, 0x06, 0x01, 0x00, 0x04, 0x0b, 0x08, 0x00, 0x09, 0x00, 0x00, 0x00
        /*0020*/ 	.byte	0x00, 0x00, 0x00, 0x00


//--------------------- .nv.info._Z27cardinalWeylMatMultKernel40PiS_i --------------------------
	.section	.nv.info._Z27cardinalWeylMatMultKernel40PiS_i,"",@"SHT_CUDA_INFO"
	.sectionflags	@""
	.align	4


	//----- nvinfo : EIATTR_CUDA_API_VERSION
	.align		4
        /*0000*/ 	.byte	0x04, 0x37
        /*0002*/ 	.short	(.L_43 - .L_42)
.L_42:
        /*0004*/ 	.word	0x00000082


	//----- nvinfo : EIATTR_KPARAM_INFO
	.align		4
.L_43:
        /*0008*/ 	.byte	0x04, 0x17
        /*000a*/ 	.short	(.L_45 - .L_44)
.L_44:
        /*000c*/ 	.word	0x00000000
        /*0010*/ 	.short	0x0002
        /*0012*/ 	.short	0x0010
        /*0014*/ 	.byte	0x00, 0xf0, 0x11, 0x00


	//----- nvinfo : EIATTR_KPARAM_INFO
	.align		4
.L_45:
        /*0018*/ 	.byte	0x04, 0x17
        /*001a*/ 	.short	(.L_47 - .L_46)
.L_46:
        /*001c*/ 	.word	0x00000000
        /*0020*/ 	.short	0x0001
        /*0022*/ 	.short	0x0008
        /*0024*/ 	.byte	0x00, 0xf5, 0x21, 0x00


	//----- nvinfo : EIATTR_KPARAM_INFO
	.align		4
.L_47:
        /*0028*/ 	.byte	0x04, 0x17
        /*002a*/ 	.short	(.L_49 - .L_48)
.L_48:
        /*002c*/ 	.word	0x00000000
        /*0030*/ 	.short	0x0000
        /*0032*/ 	.short	0x0000
        /*0034*/ 	.byte	0x00, 0xf5, 0x21, 0x00


	//----- nvinfo : EIATTR_SPARSE_MMA_MASK
	.align		4
.L_49:
        /*0038*/ 	.byte	0x03, 0x50
        /*003a*/ 	.short	0x0000


	//----- nvinfo : EIATTR_MAXREG_COUNT
	.align		4
        /*003c*/ 	.byte	0x03, 0x1b
        /*003e*/ 	.short	0x00ff


	//----- nvinfo : EIATTR_MERCURY_ISA_VERSION
	.align		4
        /*0040*/ 	.byte	0x03, 0x5f
        /*0042*/ 	.short	0x0101


	//----- nvinfo : EIATTR_VRC_CTA_INIT_COUNT
	.align		4
        /*0044*/ 	.byte	0x02, 0x4a
	.zero		1
	.zero		1


	//----- nvinfo : EIATTR_EXIT_INSTR_OFFSETS
	.align		4
        /*0048*/ 	.byte	0x04, 0x1c
        /*004a*/ 	.short	(.L_51 - .L_50)


	//   ....[0]....
.L_50:
        /*004c*/ 	.word	0x00000070


	//   ....[1]....
        /*0050*/ 	.word	0x00000270


	//----- nvinfo : EIATTR_CBANK_PARAM_SIZE
	.align		4
.L_51:
        /*0054*/ 	.byte	0x03, 0x19
        /*0056*/ 	.short	0x0014


	//----- nvinfo : EIATTR_PARAM_CBANK
	.align		4
        /*0058*/ 	.byte	0x04, 0x0a
        /*005a*/ 	.short	(.L_53 - .L_52)
	.align		4
.L_52:
        /*005c*/ 	.word	index@(.nv.constant0._Z27cardinalWeylMatMultKernel40PiS_i)
        /*0060*/ 	.short	0x0380
        /*0062*/ 	.short	0x0014


	//----- nvinfo : EIATTR_SW_WAR
	.align		4
.L_53:
        /*0064*/ 	.byte	0x04, 0x36
        /*0066*/ 	.short	(.L_55 - .L_54)
.L_54:
        /*0068*/ 	.word	0x00000008
.L_55:


//--------------------- .nv.info._Z27cardinalWeylMatMultKernel39PiS_i --------------------------
	.section	.nv.info._Z27cardinalWeylMatMultKernel39PiS_i,"",@"SHT_CUDA_INFO"
	.sectionflags	@""
	.align	4


	//----- nvinfo : EIATTR_CUDA_API_VERSION
	.align		4
        /*0000*/ 	.byte	0x04, 0x37
        /*0002*/ 	.short	(.L_57 - .L_56)
.L_56:
        /*0004*/ 	.word	0x00000082


	//----- nvinfo : EIATTR_KPARAM_INFO
	.align		4
.L_57:
        /*0008*/ 	.byte	0x04, 0x17
        /*000a*/ 	.short	(.L_59 - .L_58)
.L_58:
        /*000c*/ 	.word	0x00000000
        /*0010*/ 	.short	0x0002
        /*0012*/ 	.short	0x0010
        /*0014*/ 	.byte	0x00, 0xf0, 0x11, 0x00


	//----- nvinfo : EIATTR_KPARAM_INFO
	.align		4
.L_59:
        /*0018*/ 	.byte	0x04, 0x17
        /*001a*/ 	.short	(.L_61 - .L_60)
.L_60:
        /*001c*/ 	.word	0x00000000
        /*0020*/ 	.short	0x0001
        /*0022*/ 	.short	0x0008
        /*0024*/ 	.byte	0x00, 0xf5, 0x21, 0x00


	//----- nvinfo : EIATTR_KPARAM_INFO
	.align		4
.L_61:
        /*0028*/ 	.byte	0x04, 0x17
        /*002a*/ 	.short	(.L_63 - .L_62)
.L_62:
        /*002c*/ 	.word	0x00000000
        /*0030*/ 	.short	0x0000
        /*0032*/ 	.short	0x0000
        /*0034*/ 	.byte	0x00, 0xf5, 0x21, 0x00


	//----- nvinfo : EIATTR_SPARSE_MMA_MASK
	.align		4
.L_63:
        /*0038*/ 	.byte	0x03, 0x50
        /*003a*/ 	.short	0x0000


	//----- nvinfo : EIATTR_MAXREG_COUNT
	.align		4
        /*003c*/ 	.byte	0x03, 0x1b
        /*003e*/ 	.short	0x00ff


	//----- nvinfo : EIATTR_MERCURY_ISA_VERSION
	.align		4
        /*0040*/ 	.byte	0x03, 0x5f
        /*0042*/ 	.short	0x0101


	//----- nvinfo : EIATTR_VRC_CTA_INIT_COUNT
	.align		4
        /*0044*/ 	.byte	0x02, 0x4a
	.zero		1
	.zero		1


	//----- nvinfo : EIATTR_EXIT_INSTR_OFFSETS
	.align		4
        /*0048*/ 	.byte	0x04, 0x1c
        /*004a*/ 	.short	(.L_65 - .L_64)


	//   ....[0]....
.L_64:
        /*004c*/ 	.word	0x00000070


	//   ....[1]....
        /*0050*/ 	.word	0x00000270


	//----- nvinfo : EIATTR_CBANK_PARAM_SIZE
	.align		4
.L_65:
        /*0054*/ 	.byte	0x03, 0x19
        /*0056*/ 	.short	0x0014


	//----- nvinfo : EIATTR_PARAM_CBANK
	.align		4
        /*0058*/ 	.byte	0x04, 0x0a
        /*005a*/ 	.short	(.L_67 - .L_66)
	.align		4
.L_66:
        /*005c*/ 	.word	index@(.nv.constant0._Z27cardinalWeylMatMultKernel39PiS_i)
        /*0060*/ 	.short	0x0380
        /*0062*/ 	.short	0x0014


	//----- nvinfo : EIATTR_SW_WAR
	.align		4
.L_67:
        /*0064*/ 	.byte	0x04, 0x36
        /*0066*/ 	.short	(.L_69 - .L_68)
.L_68:
        /*0068*/ 	.word	0x00000008
.L_69:


//--------------------- .nv.info._Z27cardinalWeylMatMultKernel38PiS_i --------------------------
	.section	.nv.info._Z27cardinalWeylMatMultKernel38PiS_i,"",@"SHT_CUDA_INFO"
	.sectionflags	@""
	.align	4


	//----- nvinfo : EIATTR_CUDA_API_VERSION
	.align		4
        /*0000*/ 	.byte	0x04, 0x37
        /*0002*/ 	.short	(.L_71 - .L_70)
.L_70:
        /*0004*/ 	.word	0x00000082


	//----- nvinfo : EIATTR_KPARAM_INFO
	.align		4
.L_71:
        /*0008*/ 	.byte	0x04, 0x17
        /*000a*/ 	.short	(.L_73 - .L_72)
.L_72:
        /*000c*/ 	.word	0x00000000
        /*0010*/ 	.short	0x0002
        /*0012*/ 	.short	0x0010
        /*0014*/ 	.byte	0x00, 0xf0, 0x11, 0x00


	//----- nvinfo : EIATTR_KPARAM_INFO
	.align		4
.L_73:
        /*0018*/ 	.byte	0x04, 0x17
        /*001a*/ 	.short	(.L_75 - .L_74)
.L_74:
        /*001c*/ 	.word	0x00000000
        /*0020*/ 	.short	0x0001
        /*0022*/ 	.short	0x0008
        /*0024*/ 	.byte	0x00, 0xf5, 0x21, 0x00


	//----- nvinfo : EIATTR_KPARAM_INFO
	.align		4
.L_75:
        /*0028*/ 	.byte	0x04, 0x17
        /*002a*/ 	.short	(.L_77 - .L_76)
.L_76:
        /*002c*/ 	.word	0x00000000
        /*0030*/ 	.short	0x0000
        /*0032*/ 	.short	0x0000
        /*0034*/ 	.byte	0x00, 0xf5, 0x21, 0x00


	//----- nvinfo : EIATTR_SPARSE_MMA_MASK
	.align		4
.L_77:
        /*0038*/ 	.byte	0x03, 0x50
        /*003a*/ 	.short	0x0000


	//----- nvinfo : EIATTR_MAXREG_COUNT
	.align		4
        /*003c*/ 	.byte	0x03, 0x1b
        /*003e*/ 	.short	0x00ff


	//----- nvinfo : EIATTR_MERCURY_ISA_VERSION
	.align		4
        /*0040*/ 	.byte	0x03, 0x5f
        /*0042*/ 	.short	0x0101


	//----- nvinfo : EIATTR_VRC_CTA_INIT_COUNT
	.align		4
        /*0044*/ 	.byte	0x02, 0x4a
	.zero		1
	.zero		1


	//----- nvinfo : EIATTR_EXIT_INSTR_OFFSETS
	.align		4
        /*0048*/ 	.byte	0x04, 0x1c
        /*004a*/ 	.short	(.L_79 - .L_78)


	//   ....[0]....
.L_78:
        /*004c*/ 	.word	0x00000070


	//   ....[1]....
        /*0050*/ 	.word	0x00000270


	//----- nvinfo : EIATTR_CBANK_PARAM_SIZE
	.align		4
.L_79:
        /*0054*/ 	.byte	0x03, 0x19
        /*0056*/ 	.short	0x0014


	//----- nvinfo : EIATTR_PARAM_CBANK
	.align		4
        /*0058*/ 	.byte	0x04, 0x0a
        /*005a*/ 	.short	(.L_81 - .L_80)
	.align		4
.L_80:
        /*005c*/ 	.word	index@(.nv.constant0._Z27cardinalWeylMatMultKernel38PiS_i)
        /*0060*/ 	.short	0x0380
        /*0062*/ 	.short	0x0014


	//----- nvinfo : EIATTR_SW_WAR
	.align		4
.L_81:
        /*0064*/ 	.byte	0x04, 0x36
        /*0066*/ 	.short	(.L_83 - .L_82)
.L_82:
        /*0068*/ 	.word	0x00000008
.L_83:


//--------------------- .nv.info._Z26cardinalWeylMatMultKernel4PiS_i --------------------------
	.section	.nv.info._Z26cardinalWeylMatMultKernel4PiS_i,"",@"SHT_CUDA_INFO"
	.sectionflags	@""
	.align	4


	//----- nvinfo : EIATTR_CUDA_API_VERSION
	.align		4
        /*0000*/ 	.byte	0x04, 0x37
        /*0002*/ 	.short	(.L_85 - .L_84)
.L_84:
        /*0004*/ 	.word	0x00000082


	//----- nvinfo : EIATTR_KPARAM_INFO
	.align		4
.L_85:
        /*0008*/ 	.byte	0x04, 0x17
        /*000a*/ 	.short	(.L_87 - .L_86)
.L_86:
        /*000c*/ 	.word	0x00000000
        /*0010*/ 	.short	0x0002
        /*0012*/ 	.short	0x0010
        /*0014*/ 	.byte	0x00, 0xf0, 0x11, 0x00


	//----- nvinfo : EIATTR_KPARAM_INFO
	.align		4
.L_87:
        /*0018*/ 	.byte	0x04, 0x17
        /*001a*/ 	.short	(.L_89 - .L_88)
.L_88:
        /*001c*/ 	.word	0x00000000
        /*0020*/ 	.short	0x0001
        /*0022*/ 	.short	0x0008
        /*0024*/ 	.byte	0x00, 0xf5, 0x21, 0x00


	//----- nvinfo : EIATTR_KPARAM_INFO
	.align		4
.L_89:
        /*0028*/ 	.byte	0x04, 0x17
        /*002a*/ 	.short	(.L_91 - .L_90)
.L_90:
        /*002c*/ 	.word	0x00000000
        /*0030*/ 	.short	0x0000
        /*0032*/ 	.short	0x0000
        /*0034*/ 	.byte	0x00, 0xf5, 0x21, 0x00


	//----- nvinfo : EIATTR_SPARSE_MMA_MASK
	.align		4
.L_91:
        /*0038*/ 	.byte	0x03, 0x50
        /*003a*/ 	.short	0x0000


	//----- nvinfo : EIATTR_MAXREG_COUNT
	.align		4
        /*003c*/ 	.byte	0x03, 0x1b
        /*003e*/ 	.short	0x00ff


	//----- nvinfo : EIATTR_MERCURY_ISA_VERSION
	.align		4
        /*0040*/ 	.byte	0x03, 0x5f
        /*0042*/ 	.short	0x0101


	//----- nvinfo : EIATTR_VRC_CTA_INIT_COUNT
	.align		4
        /*0044*/ 	.byte	0x02, 0x4a
	.zero		1
	.zero		1


	//----- nvinfo : EIATTR_EXIT_INSTR_OFFSETS
	.align		4
        /*0048*/ 	.byte	0x04, 0x1c
        /*004a*/ 	.short	(.L_93 - .L_92)


	//   ....[0]....
.L_92:
        /*004c*/ 	.word	0x00000070


	//   ....[1]....
        /*0050*/ 	.word	0x00000270


	//----- nvinfo : EIATTR_CBANK_PARAM_SIZE
	.align		4
.L_93:
        /*0054*/ 	.byte	0x03, 0x19
        /*0056*/ 	.short	0x0014


	//----- nvinfo : EIATTR_PARAM_CBANK
	.align		4
        /*0058*/ 	.byte	0x04, 0x0a
        /*005a*/ 	.short	(.L_95 - .L_94)
	.align		4
.L_94:
        /*005c*/ 	.word	index@(.nv.constant0._Z26cardinalWeylMatMultKernel4PiS_i)
        /*0060*/ 	.short	0x0380
        /*0062*/ 	.short	0x0014


	//----- nvinfo : EIATTR_SW_WAR
	.align		4
.L_95:
        /*0064*/ 	.byte	0x04, 0x36
        /*0066*/ 	.short	(.L_97 - .L_96)
.L_96:
        /*0068*/ 	.word	0x00000008
.L_97:


//--------------------- .nv.info._Z26cardinalWeylMatMultKernel3PiS_i --------------------------
	.section	.nv.info._Z26cardinalWeylMatMultKernel3PiS_i,"",@"SHT_CUDA_INFO"
	.sectionflags	@""
	.align	4


	//----- nvinfo : EIATTR_CUDA_API_VERSION
	.align		4
        /*0000*/ 	.byte	0x04, 0x37
        /*0002*/ 	.short	(.L_99 - .L_98)
.L_98:
        /*0004*/ 	.word	0x00000082


	//----- nvinfo : EIATTR_KPARAM_INFO
	.align		4
.L_99:
        /*0008*/ 	.byte	0x04, 0x17
        /*000a*/ 	.short	(.L_101 - .L_100)
.L_100:
        /*000c*/ 	.word	0x00000000
        /*0010*/ 	.short	0x0002
        /*0012*/ 	.short	0x0010
        /*0014*/ 	.byte	0x00, 0xf0, 0x11, 0x00


	//----- nvinfo : EIATTR_KPARAM_INFO
	.align		4
.L_101:
        /*0018*/ 	.byte	0x04, 0x17
        /*001a*/ 	.short	(.L_103 - .L_102)
.L_102:
        /*001c*/ 	.word	0x00000000
        /*0020*/ 	.short	0x0001
        /*0022*/ 	.short	0x0008
        /*0024*/ 	.byte	0x00, 0xf5, 0x21, 0x00


	//----- nvinfo : EIATTR_KPARAM_INFO
	.align		4
.L_103:
        /*0028*/ 	.byte	0x04, 0x17
        /*002a*/ 	.short	(.L_105 - .L_104)
.L_104:
        /*002c*/ 	.word	0x00000000
        /*0030*/ 	.short	0x0000
        /*0032*/ 	.short	0x0000
        /*0034*/ 	.byte	0x00, 0xf5, 0x21, 0x00


	//----- nvinfo : EIATTR_SPARSE_MMA_MASK
	.align		4
.L_105:
        /*0038*/ 	.byte	0x03, 0x50
        /*003a*/ 	.short	0x0000


	//----- nvinfo : EIATTR_MAXREG_COUNT
	.align		4
        /*003c*/ 	.byte	0x03, 0x1b
        /*003e*/ 	.short	0x00ff


	//----- nvinfo : EIATTR_MERCURY_ISA_VERSION
	.align		4
        /*0040*/ 	.byte	0x03, 0x5f
        /*0042*/ 	.short	0x0101


	//----- nvinfo : EIATTR_VRC_CTA_INIT_COUNT
	.align		4
        /*0044*/ 	.byte	0x02, 0x4a
	.zero		1
	.zero		1


	//----- nvinfo : EIATTR_EXIT_INSTR_OFFSETS
	.align		4
        /*0048*/ 	.byte	0x04, 0x1c
        /*004a*/ 	.short	(.L_107 - .L_106)


	//   ....[0]....
.L_106:
        /*004c*/ 	.word	0x00000070


	//   ....[1]....
        /*0050*/ 	.word	0x00000140


	//----- nvinfo : EIATTR_CBANK_PARAM_SIZE
	.align		4
.L_107:
        /*0054*/ 	.byte	0x03, 0x19
        /*0056*/ 	.short	0x0014


	//----- nvinfo : EIATTR_PARAM_CBANK
	.align		4
        /*0058*/ 	.byte	0x04, 0x0a
        /*005a*/ 	.short	(.L_109 - .L_108)
	.align		4
.L_108:
        /*005c*/ 	.word	index@(.nv.constant0._Z26cardinalWeylMatMultKernel3PiS_i)
        /*0060*/ 	.short	0x0380
        /*0062*/ 	.short	0x0014


	//----- nvinfo : EIATTR_SW_WAR
	.align		4
.L_109:
        /*0064*/ 	.byte	0x04, 0x36
        /*0066*/ 	.short	(.L_111 - .L_110)
.L_110:
        /*0068*/ 	.word	0x00000008
.L_111:


//--------------------- .nv.info._Z26cardinalWeylMatMultKernel2PiS_i --------------------------
	.section	.nv.info._Z26cardinalWeylMatMultKernel2PiS_i,"",@"SHT_CUDA_INFO"
	.sectionflags	@""
	.align	4


	//----- nvinfo : EIATTR_CUDA_API_VERSION
	.align		4
        /*0000*/ 	.byte	0x04, 0x37
        /*0002*/ 	.short	(.L_113 - .L_112)
.L_112:
        /*0004*/ 	.word	0x00000082


	//----- nvinfo : EIATTR_KPARAM_INFO
	.align		4
.L_113:
        /*0008*/ 	.byte	0x04, 0x17
        /*000a*/ 	.short	(.L_115 - .L_114)
.L_114:
        /*000c*/ 	.word	0x00000000
        /*0010*/ 	.short	0x0002
        /*0012*/ 	.short	0x0010
        /*0014*/ 	.byte	0x00, 0xf0, 0x11, 0x00


	//----- nvinfo : EIATTR_KPARAM_INFO
	.align		4
.L_115:
        /*0018*/ 	.byte	0x04, 0x17
        /*001a*/ 	.short	(.L_117 - .L_116)
.L_116:
        /*001c*/ 	.word	0x00000000
        /*0020*/ 	.short	0x0001
        /*0022*/ 	.short	0x0008
        /*0024*/ 	.byte	0x00, 0xf5, 0x21, 0x00


	//----- nvinfo : EIATTR_KPARAM_INFO
	.align		4
.L_117:
        /*0028*/ 	.byte	0x04, 0x17
        /*002a*/ 	.short	(.L_119 - .L_118)
.L_118:
        /*002c*/ 	.word	0x00000000
        /*0030*/ 	.short	0x0000
        /*0032*/ 	.short	0x0000
        /*0034*/ 	.byte	0x00, 0xf5, 0x21, 0x00


	//----- nvinfo : EIATTR_SPARSE_MMA_MASK
	.align		4
.L_119:
        /*0038*/ 	.byte	0x03, 0x50
        /*003a*/ 	.short	0x0000


	//----- nvinfo : EIATTR_MAXREG_COUNT
	.align		4
        /*003c*/ 	.byte	0x03, 0x1b
        /*003e*/ 	.short	0x00ff


	//----- nvinfo : EIATTR_MERCURY_ISA_VERSION
	.align		4
        /*0040*/ 	.byte	0x03, 0x5f
        /*0042*/ 	.short	0x0101


	//----- nvinfo : EIATTR_VRC_CTA_INIT_COUNT
	.align		4
        /*0044*/ 	.byte	0x02, 0x4a
	.zero		1
	.zero		1


	//----- nvinfo : EIATTR_EXIT_INSTR_OFFSETS
	.align		4
        /*0048*/ 	.byte	0x04, 0x1c
        /*004a*/ 	.short	(.L_121 - .L_120)


	//   ....[0]....
.L_120:
        /*004c*/ 	.word	0x00000070


	//   ....[1]....
        /*0050*/ 	.word	0x00000270


	//----- nvinfo : EIATTR_CBANK_PARAM_SIZE
	.align		4
.L_121:
        /*0054*/ 	.byte	0x03, 0x19
        /*0056*/ 	.short	0x0014


	//----- nvinfo : EIATTR_PARAM_CBANK
	.align		4
        /*0058*/ 	.byte	0x04, 0x0a
        /*005a*/ 	.short	(.L_123 - .L_122)
	.align		4
.L_122:
        /*005c*/ 	.word	index@(.nv.constant0._Z26cardinalWeylMatMultKernel2PiS_i)
        /*0060*/ 	.short	0x0380
        /*0062*/ 	.short	0x0014


	//----- nvinfo : EIATTR_SW_WAR
	.align		4
.L_123:
        /*0064*/ 	.byte	0x04, 0x36
        /*0066*/ 	.short	(.L_125 - .L_124)
.L_124:
        /*0068*/ 	.word	0x00000008
.L_125:


//--------------------- .nv.info._Z26cardinalWeylMatMultKernel1PiS_i --------------------------
	.section	.nv.info._Z26cardinalWeylMatMultKernel1PiS_i,"",@"SHT_CUDA_INFO"
	.sectionflags	@""
	.align	4


	//----- nvinfo : EIATTR_CUDA_API_VERSION
	.align		4
        /*0000*/ 	.byte	0x04, 0x37
        /*0002*/ 	.short	(.L_127 - .L_126)
.L_126:
        /*0004*/ 	.word	0x00000082


	//----- nvinfo : EIATTR_KPARAM_INFO
	.align		4
.L_127:
        /*0008*/ 	.byte	0x04, 0x17
        /*000a*/ 	.short	(.L_129 - .L_128)
.L_128:
        /*000c*/ 	.word	0x00000000
        /*0010*/ 	.short	0x0002
        /*0012*/ 	.short	0x0010
        /*0014*/ 	.byte	0x00, 0xf0, 0x11, 0x00


	//----- nvinfo : EIATTR_KPARAM_INFO
	.align		4
.L_129:
        /*0018*/ 	.byte	0x04, 0x17
        /*001a*/ 	.short	(.L_131 - .L_130)
.L_130:
        /*001c*/ 	.word	0x00000000
        /*0020*/ 	.short	0x0001
        /*0022*/ 	.short	0x0008
        /*0024*/ 	.byte	0x00, 0xf5, 0x21, 0x00


	//----- nvinfo : EIATTR_KPARAM_INFO
	.align		4
.L_131:
        /*0028*/ 	.byte	0x04, 0x17
        /*002a*/ 	.short	(.L_133 - .L_132)
.L_132:
        /*002c*/ 	.word	0x00000000
        /*0030*/ 	.short	0x0000
        /*0032*/ 	.short	0x0000
        /*0034*/ 	.byte	0x00, 0xf5, 0x21, 0x00


	//----- nvinfo : EIATTR_SPARSE_MMA_MASK
	.align		4
.L_133:
        /*0038*/ 	.byte	0x03, 0x50
        /*003a*/ 	.short	0x0000


	//----- nvinfo : EIATTR_MAXREG_COUNT
	.align		4
        /*003c*/ 	.byte	0x03, 0x1b
        /*003e*/ 	.short	0x00ff


	//----- nvinfo : EIATTR_MERCURY_ISA_VERSION
	.align		4
        /*0040*/ 	.byte	0x03, 0x5f
        /*0042*/ 	.short	0x0101


	//----- nvinfo : EIATTR_VRC_CTA_INIT_COUNT
	.align		4
        /*0044*/ 	.byte	0x02, 0x4a
	.zero		1
	.zero		1


	//----- nvinfo : EIATTR_EXIT_INSTR_OFFSETS
	.align		4
        /*0048*/ 	.byte	0x04, 0x1c
        /*004a*/ 	.short	(.L_135 - .L_134)


	//   ....[0]....
.L_134:
        /*004c*/ 	.word	0x00000070


	//   ....[1]....
        /*0050*/ 	.word	0x00000100


	//----- nvinfo : EIATTR_CBANK_PARAM_SIZE
	.align		4
.L_135:
        /*0054*/ 	.byte	0x03, 0x19
        /*0056*/ 	.short	0x0014


	//----- nvinfo : EIATTR_PARAM_CBANK
	.align		4
        /*0058*/ 	.byte	0x04, 0x0a
        /*005a*/ 	.short	(.L_137 - .L_136)
	.align		4
.L_136:
        /*005c*/ 	.word	index@(.nv.constant0._Z26cardinalWeylMatMultKernel1PiS_i)
        /*0060*/ 	.short	0x0380
        /*0062*/ 	.short	0x0014


	//----- nvinfo : EIATTR_SW_WAR
	.align		4
.L_137:
        /*0064*/ 	.byte	0x04, 0x36
        /*0066*/ 	.short	(.L_139 - .L_138)
.L_138:
        /*0068*/ 	.word	0x00000008
.L_139:


//--------------------- .nv.callgraph             --------------------------
	.section	.nv.callgraph,"",@"SHT_CUDA_CALLGRAPH"
	.align	4
	.sectionentsize	8
	.align		4
        /*0000*/ 	.word	0x00000000
	.align		4
        /*0004*/ 	.word	0xffffffff
	.align		4
        /*0008*/ 	.word	0x00000000
	.align		4
        /*000c*/ 	.word	0xfffffffe
	.align		4
        /*0010*/ 	.word	0x00000000
	.align		4
        /*0014*/ 	.word	0xfffffffd
	.align		4
        /*0018*/ 	.word	0x00000000
	.align		4
        /*001c*/ 	.word	0xfffffffc


//--------------------- .text._Z27cardinalWeylMatMultKernel40PiS_i --------------------------
	.section	.text._Z27cardinalWeylMatMultKernel40PiS_i,"ax",@progbits
	.align	128
        .global         _Z27cardinalWeylMatMultKernel40PiS_i
        .type           _Z27cardinalWeylMatMultKernel40PiS_i,@function
        .size           _Z27cardinalWeylMatMultKernel40PiS_i,(.L_x_7 - _Z27cardinalWeylMatMultKernel40PiS_i)
        .other          _Z27cardinalWeylMatMultKernel40PiS_i,@"STO_CUDA_ENTRY STV_DEFAULT"
_Z27cardinalWeylMatMultKernel40PiS_i:
.text._Z27cardinalWeylMatMultKernel40PiS_i:
[----:B------:R-:W-:Y:S01]  /*0000*/  LDC R1, c[0x0][0x37c] ;  /* 0x0000df00ff017b82 */ /* 0x000fe20000000800 */
[----:B------:R-:W0:Y:S07]  /*0010*/  S2R R0, SR_TID.X ;  /* 0x0000000000007919 */ /* 0x000e2e0000002100 */
[----:B------:R-:W0:Y:S08]  /*0020*/  S2UR UR4, SR_CTAID.X ;  /* 0x00000000000479c3 */ /* 0x000e300000002500 */
[----:B------:R-:W0:Y:S08]  /*0030*/  LDC R7, c[0x0][0x360] ;  /* 0x0000d800ff077b82 */ /* 0x000e300000000800 */
[----:B------:R-:W1:Y:S01]  /*0040*/  LDC R8, c[0x0][0x390] ;  /* 0x0000e400ff087b82 */ /* 0x000e620000000800 */
[----:B0-----:R-:W-:-:S05]  /*0050*/  IMAD R7, R7, UR4, R0 ;  /* 0x0000000407077c24 */ /* 0x001fca000f8e0200 */
[----:B-1----:R-:W-:-:S13]  /*0060*/  ISETP.GE.AND P0, PT, R7, R8, PT ;  /* 0x000000080700720c */ /* 0x002fda0003f06270 */
[----:B------:R-:W-:Y:S05]  /*0070*/  @P0 EXIT ;  /* 0x000000000000094d */ /* 0x000fea0003800000 */
[----:B------:R-:W-:Y:S01]  /*0080*/  IABS R9, R8 ;  /* 0x0000000800097213 */ /* 0x000fe20000000000 */
[----:B------:R-:W0:Y:S01]  /*0090*/  LDCU.64 UR4, c[0x0][0x358] ;  /* 0x00006b00ff0477ac */ /* 0x000e220008000a00 */
[----:B------:R-:W-:Y:S02]  /*00a0*/  IADD3 R0, PT, PT, R7, 0x15, RZ ;  /* 0x0000001507007810 */ /* 0x000fe40007ffe0ff */
[----:B------:R-:W1:Y:S02]  /*00b0*/  I2F.RP R4, R9 ;  /* 0x0000000900047306 */ /* 0x000e640000209400 */
[----:B------:R-:W-:-:S06]  /*00c0*/  ISETP.GE.AND P2, PT, R0, RZ, PT ;  /* 0x000000ff0000720c */ /* 0x000fcc0003f46270 */
[----:B-1----:R-:W1:Y:S02]  /*00d0*/  MUFU.RCP R4, R4 ;  /* 0x0000000400047308 */ /* 0x002e640000001000 */
[----:B-1----:R-:W-:-:S06]  /*00e0*/  VIADD R2, R4, 0xffffffe ;  /* 0x0ffffffe04027836 */ /* 0x002fcc0000000000 */
[----:B------:R1:W2:Y:S02]  /*00f0*/  F2I.FTZ.U32.TRUNC.NTZ R3, R2 ;  /* 0x0000000200037305 */ /* 0x0002a4000021f000 */
[----:B-1----:R-:W-:Y:S02]  /*0100*/  IMAD.MOV.U32 R2, RZ, RZ, RZ ;  /* 0x000000ffff027224 */ /* 0x002fe400078e00ff */
[----:B--2---:R-:W-:-:S04]  /*0110*/  IMAD.MOV R6, RZ, RZ, -R3 ;  /* 0x000000ffff067224 */ /* 0x004fc800078e0a03 */
[----:B------:R-:W-:Y:S01]  /*0120*/  IMAD R5, R6, R9, RZ ;  /* 0x0000000906057224 */ /* 0x000fe200078e02ff */
[----:B------:R-:W-:-:S03]  /*0130*/  IABS R6, R0 ;  /* 0x0000000000067213 */ /* 0x000fc60000000000 */
[----:B------:R-:W-:Y:S02]  /*0140*/  IMAD.HI.U32 R3, R3, R5, R2 ;  /* 0x0000000503037227 */ /* 0x000fe400078e0002 */
[----:B------:R-:W1:Y:S04]  /*0150*/  LDC.64 R4, c[0x0][0x380] ;  /* 0x0000e000ff047b82 */ /* 0x000e680000000a00 */
[----:B------:R-:W-:-:S05]  /*0160*/  IMAD.HI.U32 R3, R3, R6, RZ ;  /* 0x0000000603037227 */ /* 0x000fca00078e00ff */
[----:B------:R-:W-:-:S05]  /*0170*/  IADD3 R3, PT, PT, -R3, RZ, RZ ;  /* 0x000000ff03037210 */ /* 0x000fca0007ffe1ff */
[C---:B------:R-:W-:Y:S02]  /*0180*/  IMAD R6, R9.reuse, R3, R6 ;  /* 0x0000000309067224 */ /* 0x040fe400078e0206 */
[----:B------:R-:W2:Y:S03]  /*0190*/  LDC.64 R2, c[0x0][0x388] ;  /* 0x0000e200ff027b82 */ /* 0x000ea60000000a00 */
[----:B------:R-:W-:Y:S01]  /*01a0*/  ISETP.GT.U32.AND P0, PT, R9, R6, PT ;  /* 0x000000060900720c */ /* 0x000fe20003f04070 */
[----:B-1----:R-:W-:-:S05]  /*01b0*/  IMAD.WIDE R4, R7, 0x4, R4 ;  /* 0x0000000407047825 */ /* 0x002fca00078e0204 */
[----:B0-----:R-:W3:Y:S07]  /*01c0*/  LDG.E R7, desc[UR4][R4.64] ;  /* 0x0000000404077981 */ /* 0x001eee000c1e1900 */
[----:B------:R-:W-:Y:S01]  /*01d0*/  @!P0 IMAD.IADD R6, R6, 0x1, -R9 ;  /* 0x0000000106068824 */ /* 0x000fe200078e0a09 */
[----:B------:R-:W-:-:S04]  /*01e0*/  ISETP.NE.AND P0, PT, R8, RZ, PT ;  /* 0x000000ff0800720c */ /* 0x000fc80003f05270 */
[----:B------:R-:W-:-:S13]  /*01f0*/  ISETP.GT.U32.AND P1, PT, R9, R6, PT ;  /* 0x000000060900720c */ /* 0x000fda0003f24070 */
[----:B------:R-:W-:-:S05]  /*0200*/  @!P1 IADD3 R6, PT, PT, R6, -R9, RZ ;  /* 0x8000000906069210 */ /* 0x000fca0007ffe0ff */
[----:B------:R-:W-:Y:S01]  /*0210*/  @!P2 IMAD.MOV R6, RZ, RZ, -R6 ;  /* 0x000000ffff06a224 */ /* 0x000fe200078e0a06 */
[----:B------:R-:W-:-:S05]  /*0220*/  @!P0 LOP3.LUT R6, RZ, R8, RZ, 0x33, !PT ;  /* 0x00000008ff068212 */ /* 0x000fca00078e33ff */
[----:B--2---:R-:W-:-:S06]  /*0230*/  IMAD.WIDE R2, R6, 0x4, R2 ;  /* 0x0000000406027825 */ /* 0x004fcc00078e0202 */
[----:B------:R-:W3:Y:S02]  /*0240*/  LDG.E R2, desc[UR4][R2.64] ;  /* 0x0000000402027981 */ /* 0x000ee4000c1e1900 */
[----:B---3--:R-:W-:-:S05]  /*0250*/  LOP3.LUT R7, R7, R2, RZ, 0xfc, !PT ;  /* 0x0000000207077212 */ /* 0x008fca00078efcff */
[----:B------:R-:W-:Y:S01]  /*0260*/  STG.E desc[UR4][R4.64], R7 ;  /* 0x0000000704007986 */ /* 0x000fe2000c101904 */
[----:B------:R-:W-:Y:S05]  /*0270*/  EXIT ;  /* 0x000000000000794d */ /* 0x000fea0003800000 */
.L_x_0:
[----:B------:R-:W-:-:S00]  /*0280*/  BRA `(.L_x_0) ;  /* 0xfffffffc00fc7947 */ /* 0x000fc0000383ffff */
[----:B------:R-:W-:-:S00]  /*0290*/  NOP ;  /* 0x0000000000007918 */ /* 0x000fc00000000000 */
        /* <DEDUP_REMOVED lines=14> */
.L_x_7:


//--------------------- .text._Z27cardinalWeylMatMultKernel39PiS_i --------------------------
	.section	.text._Z27cardinalWeylMatMultKernel39PiS_i,"ax",@progbits
	.align	128
        .global         _Z27cardinalWeylMatMultKernel39PiS_i
        .type           _Z27cardinalWeylMatMultKernel39PiS_i,@function
        .size           _Z27cardinalWeylMatMultKernel39PiS_i,(.L_x_8 - _Z27cardinalWeylMatMultKernel39PiS_i)
        .other          _Z27cardinalWeylMatMultKernel39PiS_i,@"STO_CUDA_ENTRY STV_DEFAULT"
_Z27cardinalWeylMatMultKernel39PiS_i:
.text._Z27cardinalWeylMatMultKernel39PiS_i:
        /* <DEDUP_REMOVED lines=10> */
[----:B------:R-:W-:Y:S02]  /*00a0*/  IADD3 R0, PT, PT, R7, -0xe, RZ ;  /* 0xfffffff207007810 */ /* 0x000fe40007ffe0ff */
        /* <DEDUP_REMOVED lines=29> */
.L_x_1:
        /* <DEDUP_REMOVED lines=16> */
.L_x_8:


//--------------------- .text._Z27cardinalWeylMatMultKernel38PiS_i --------------------------
	.section	.text._Z27cardinalWeylMatMultKernel38PiS_i,"ax",@progbits
	.align	128
        .global         _Z27cardinalWeylMatMultKernel38PiS_i
        .type           _Z27cardinalWeylMatMultKernel38PiS_i,@function
        .size           _Z27cardinalWeylMatMultKernel38PiS_i,(.L_x_9 - _Z27cardinalWeylMatMultKernel38PiS_i)
        .other          _Z27cardinalWeylMatMultKernel38PiS_i,@"STO_CUDA_ENTRY STV_DEFAULT"
_Z27cardinalWeylMatMultKernel38PiS_i:
.text._Z27cardinalWeylMatMultKernel38PiS_i:
        /* <DEDUP_REMOVED lines=40> */
.L_x_2:
        /* <DEDUP_REMOVED lines=16> */
.L_x_9:


//--------------------- .text._Z26cardinalWeylMatMultKernel4PiS_i --------------------------
	.section	.text._Z26cardinalWeylMatMultKernel4PiS_i,"ax",@progbits
	.align	128
        .global         _Z26cardinalWeylMatMultKernel4PiS_i
        .type           _Z26cardinalWeylMatMultKernel4PiS_i,@function
        .size           _Z26cardinalWeylMatMultKernel4PiS_i,(.L_x_10 - _Z26cardinalWeylMatMultKernel4PiS_i)
        .other          _Z26cardinalWeylMatMultKernel4PiS_i,@"STO_CUDA_ENTRY STV_DEFAULT"
_Z26cardinalWeylMatMultKernel4PiS_i:
.text._Z26cardinalWeylMatMultKernel4PiS_i:
        /* <DEDUP_REMOVED lines=10> */
[----:B------:R-:W-:Y:S02]  /*00a0*/  IADD3 R0, PT, PT, R7, -0x1, R8 ;  /* 0xffffffff07007810 */ /* 0x000fe40007ffe008 */
[----:B------:R-:W1:Y:S02]  /*00b0*/  I2F.RP R4, R9 ;  /* 0x0000000900047306 */ /* 0x000e640000209400 */
[----:B------:R-:W-:-:S06]  /*00c0*/  ISETP.GE.AND P2, PT, R0, RZ, PT ;  /* 0x000000ff0000720c */ /* 0x000fcc0003f46270 */
[----:B-1----:R-:W1:Y:S02]  /*00d0*/  MUFU.RCP R4, R4 ;  /* 0x0000000400047308 */ /* 0x002e640000001000 */
[----:B-1----:R-:W-:-:S06]  /*00e0*/  VIADD R2, R4, 0xffffffe ;  /* 0x0ffffffe04027836 */ /* 0x002fcc0000000000 */
[----:B------:R1:W2:Y:S02]  /*00f0*/  F2I.FTZ.U32.TRUNC.NTZ R3, R2 ;  /* 0x0000000200037305 */ /* 0x0002a4000021f000 */
[----:B-1----:R-:W-:Y:S02]  /*0100*/  HFMA2 R2, -RZ, RZ, 0, 0 ;  /* 0x00000000ff027431 */ /* 0x002fe400000001ff */
[----:B--2---:R-:W-:-:S04]  /*0110*/  IMAD.MOV R6, RZ, RZ, -R3 ;  /* 0x000000ffff067224 */ /* 0x004fc800078e0a03 */
[----:B------:R-:W-:Y:S01]  /*0120*/  IMAD R5, R6, R9, RZ ;  /* 0x0000000906057224 */ /* 0x000fe200078e02ff */
[----:B------:R-:W-:-:S03]  /*0130*/  IABS R6, R0 ;  /* 0x0000000000067213 */ /* 0x000fc60000000000 */
[----:B------:R-:W-:Y:S02]  /*0140*/  IMAD.HI.U32 R3, R3, R5, R2 ;  /* 0x0000000503037227 */ /* 0x000fe400078e0002 */
[----:B------:R-:W1:Y:S04]  /*0150*/  LDC.64 R4, c[0x0][0x380] ;  /* 0x0000e000ff047b82 */ /* 0x000e680000000a00 */
[----:B------:R-:W-:-:S04]  /*0160*/  IMAD.HI.U32 R3, R3, R6, RZ ;  /* 0x0000000603037227 */ /* 0x000fc800078e00ff */
[----:B------:R-:W-:-:S04]  /*0170*/  IMAD.MOV R3, RZ, RZ, -R3 ;  /* 0x000000ffff037224 */ /* 0x000fc800078e0a03 */
[C---:B------:R-:W-:Y:S02]  /*0180*/  IMAD R6, R9.reuse, R3, R6 ;  /* 0x0000000309067224 */ /* 0x040fe400078e0206 */
[----:B------:R-:W2:Y:S03]  /*0190*/  LDC.64 R2, c[0x0][0x388] ;  /* 0x0000e200ff027b82 */ /* 0x000ea60000000a00 */
[----:B------:R-:W-:Y:S01]  /*01a0*/  ISETP.GT.U32.AND P0, PT, R9, R6, PT ;  /* 0x000000060900720c */ /* 0x000fe20003f04070 */
[----:B-1----:R-:W-:-:S05]  /*01b0*/  IMAD.WIDE R4, R7, 0x4, R4 ;  /* 0x0000000407047825 */ /* 0x002fca00078e0204 */
[----:B0-----:R-:W3:Y:S07]  /*01c0*/  LDG.E R7, desc[UR4][R4.64] ;  /* 0x0000000404077981 */ /* 0x001eee000c1e1900 */
[----:B------:R-:W-:Y:S02]  /*01d0*/  @!P0 IADD3 R6, PT, PT, R6, -R9, RZ ;  /* 0x8000000906068210 */ /* 0x000fe40007ffe0ff */
[----:B------:R-:W-:Y:S02]  /*01e0*/  ISETP.NE.AND P0, PT, R8, RZ, PT ;  /* 0x000000ff0800720c */ /* 0x000fe40003f05270 */
[----:B------:R-:W-:-:S13]  /*01f0*/  ISETP.GT.U32.AND P1, PT, R9, R6, PT ;  /* 0x000000060900720c */ /* 0x000fda0003f24070 */
[----:B------:R-:W-:-:S05]  /*0200*/  @!P1 IMAD.IADD R6, R6, 0x1, -R9 ;  /* 0x0000000106069824 */ /* 0x000fca00078e0a09 */
[----:B------:R-:W-:Y:S02]  /*0210*/  @!P2 IADD3 R6, PT, PT, -R6, RZ, RZ ;  /* 0x000000ff0606a210 */ /* 0x000fe40007ffe1ff */
[----:B------:R-:W-:-:S05]  /*0220*/  @!P0 LOP3.LUT R6, RZ, R8, RZ, 0x33, !PT ;  /* 0x00000008ff068212 */ /* 0x000fca00078e33ff */
[----:B--2---:R-:W-:-:S06]  /*0230*/  IMAD.WIDE R2, R6, 0x4, R2 ;  /* 0x0000000406027825 */ /* 0x004fcc00078e0202 */
[----:B------:R-:W3:Y:S02]  /*0240*/  LDG.E R2, desc[UR4][R2.64] ;  /* 0x0000000402027981 */ /* 0x000ee4000c1e1900 */
[----:B---3--:R-:W-:-:S05]  /*0250*/  IMAD.IADD R7, R7, 0x1, -R2 ;  /* 0x0000000107077824 */ /* 0x008fca00078e0a02 */
[----:B------:R-:W-:Y:S01]  /*0260*/  STG.E desc[UR4][R4.64], R7 ;  /* 0x0000000704007986 */ /* 0x000fe2000c101904 */
[----:B------:R-:W-:Y:S05]  /*0270*/  EXIT ;  /* 0x000000000000794d */ /* 0x000fea0003800000 */
.L_x_3:
        /* <DEDUP_REMOVED lines=16> */
.L_x_10:


//--------------------- .text._Z26cardinalWeylMatMultKernel3PiS_i --------------------------
	.section	.text._Z26cardinalWeylMatMultKernel3PiS_i,"ax",@progbits
	.align	128
        .global         _Z26cardinalWeylMatMultKernel3PiS_i
        .type           _Z26cardinalWeylMatMultKernel3PiS_i,@function
        .size           _Z26cardinalWeylMatMultKernel3PiS_i,(.L_x_11 - _Z26cardinalWeylMatMultKernel3PiS_i)
        .other          _Z26cardinalWeylMatMultKernel3PiS_i,@"STO_CUDA_ENTRY STV_DEFAULT"
_Z26cardinalWeylMatMultKernel3PiS_i:
.text._Z26cardinalWeylMatMultKernel3PiS_i:
        /* <DEDUP_REMOVED lines=8> */
[----:B------:R-:W0:Y:S01]  /*0080*/  LDC.64 R2, c[0x0][0x388] ;  /* 0x0000e200ff027b82 */ /* 0x000e220000000a00 */
[----:B------:R-:W-:Y:S01]  /*0090*/  ISETP.GE.AND P0, PT, R7, 0x1, PT ;  /* 0x000000010700780c */ /* 0x000fe20003f06270 */
[----:B------:R-:W1:Y:S03]  /*00a0*/  LDCU.64 UR4, c[0x0][0x358] ;  /* 0x00006b00ff0477ac */ /* 0x000e660008000a00 */
[----:B------:R-:W-:-:S03]  /*00b0*/  SEL R0, R6, 0x1, !P0 ;  /* 0x0000000106007807 */ /* 0x000fc60004000000 */
[----:B------:R-:W2:Y:S01]  /*00c0*/  LDC.64 R4, c[0x0][0x380] ;  /* 0x0000e000ff047b82 */ /* 0x000ea20000000a00 */
[----:B------:R-:W-:-:S05]  /*00d0*/  IADD3 R9, PT, PT, R7, -R0, RZ ;  /* 0x8000000007097210 */ /* 0x000fca0007ffe0ff */
[----:B0-----:R-:W-:-:S06]  /*00e0*/  IMAD.WIDE R2, R9, 0x4, R2 ;  /* 0x0000000409027825 */ /* 0x001fcc00078e0202 */
[----:B-1----:R-:W3:Y:S01]  /*00f0*/  LDG.E R2, desc[UR4][R2.64] ;  /* 0x0000000402027981 */ /* 0x002ee2000c1e1900 */
[----:B--2---:R-:W-:-:S05]  /*0100*/  IMAD.WIDE R4, R7, 0x4, R4 ;  /* 0x0000000407047825 */ /* 0x004fca00078e0204 */
[----:B------:R-:W3:Y:S02]  /*0110*/  LDG.E R7, desc[UR4][R4.64] ;  /* 0x0000000404077981 */ /* 0x000ee4000c1e1900 */
[----:B---3--:R-:W-:-:S05]  /*0120*/  IMAD R7, R2, R7, RZ ;  /* 0x0000000702077224 */ /* 0x008fca00078e02ff */
[----:B------:R-:W-:Y:S01]  /*0130*/  STG.E desc[UR4][R4.64], R7 ;  /* 0x0000000704007986 */ /* 0x000fe2000c101904 */
[----:B------:R-:W-:Y:S05]  /*0140*/  EXIT ;  /* 0x000000000000794d */ /* 0x000fea0003800000 */
.L_x_4:
        /* <DEDUP_REMOVED lines=11> */
.L_x_11:


//--------------------- .text._Z26cardinalWeylMatMultKernel2PiS_i --------------------------
	.section	.text._Z26cardinalWeylMatMultKernel2PiS_i,"ax",@progbits
	.align	128
        .global         _Z26cardinalWeylMatMultKernel2PiS_i
        .type           _Z26cardinalWeylMatMultKernel2PiS_i,@function
        .size           _Z26cardinalWeylMatMultKernel2PiS_i,(.L_x_12 - _Z26cardinalWeylMatMultKernel2PiS_i)
        .other          _Z26cardinalWeylMatMultKernel2PiS_i,@"STO_CUDA_ENTRY STV_DEFAULT"
_Z26cardinalWeylMatMultKernel2PiS_i:
.text._Z26cardinalWeylMatMultKernel2PiS_i:
        /* <DEDUP_REMOVED lines=9> */
[----:B------:R-:W-:Y:S01]  /*0090*/  VIADD R0, R7, 0x1 ;  /* 0x0000000107007836 */ /* 0x000fe20000000000 */
[----:B------:R-:W0:Y:S02]  /*00a0*/  LDCU.64 UR4, c[0x0][0x358] ;  /* 0x00006b00ff0477ac */ /* 0x000e240008000a00 */
[----:B------:R-:W1:Y:S02]  /*00b0*/  I2F.RP R4, R9 ;  /* 0x0000000900047306 */ /* 0x000e640000209400 */
[----:B------:R-:W-:-:S06]  /*00c0*/  ISETP.GE.AND P2, PT, R0, RZ, PT ;  /* 0x000000ff0000720c */ /* 0x000fcc0003f46270 */
[----:B-1----:R-:W1:Y:S02]  /*00d0*/  MUFU.RCP R4, R4 ;  /* 0x0000000400047308 */ /* 0x002e640000001000 */
[----:B-1----:R-:W-:-:S06]  /*00e0*/  VIADD R2, R4, 0xffffffe ;  /* 0x0ffffffe04027836 */ /* 0x002fcc0000000000 */
[----:B------:R1:W2:Y:S02]  /*00f0*/  F2I.FTZ.U32.TRUNC.NTZ R3, R2 ;  /* 0x0000000200037305 */ /* 0x0002a4000021f000 */
[----:B-1----:R-:W-:Y:S01]  /*0100*/  HFMA2 R2, -RZ, RZ, 0, 0 ;  /* 0x00000000ff027431 */ /* 0x002fe200000001ff */
[----:B--2---:R-:W-:-:S05]  /*0110*/  IADD3 R6, PT, PT, RZ, -R3, RZ ;  /* 0x80000003ff067210 */ /* 0x004fca0007ffe0ff */
        /* <DEDUP_REMOVED lines=19> */
[----:B---3--:R-:W-:-:S05]  /*0250*/  IMAD.IADD R7, R2, 0x1, R7 ;  /* 0x0000000102077824 */ /* 0x008fca00078e0207 */
[----:B------:R-:W-:Y:S01]  /*0260*/  STG.E desc[UR4][R4.64], R7 ;  /* 0x0000000704007986 */ /* 0x000fe2000c101904 */
[----:B------:R-:W-:Y:S05]  /*0270*/  EXIT ;  /* 0x000000000000794d */ /* 0x000fea0003800000 */
.L_x_5:
        /* <DEDUP_REMOVED lines=16> */
.L_x_12:


//--------------------- .text._Z26cardinalWeylMatMultKernel1PiS_i --------------------------
	.section	.text._Z26cardinalWeylMatMultKernel1PiS_i,"ax",@progbits
	.align	128
        .global         _Z26cardinalWeylMatMultKernel1PiS_i
        .type           _Z26cardinalWeylMatMultKernel1PiS_i,@function
        .size           _Z26cardinalWeylMatMultKernel1PiS_i,(.L_x_13 - _Z26cardinalWeylMatMultKernel1PiS_i)
        .other          _Z26cardinalWeylMatMultKernel1PiS_i,@"STO_CUDA_ENTRY STV_DEFAULT"
_Z26cardinalWeylMatMultKernel1PiS_i:
.text._Z26cardinalWeylMatMultKernel1PiS_i:
[----:B------:R-:W-:Y:S01]  /*0000*/  LDC R1, c[0x0][0x37c] ;  /* 0x0000df00ff017b82 */ /* 0x000fe20000000800 */
[----:B------:R-:W0:Y:S07]  /*0010*/  S2R R0, SR_TID.X ;  /* 0x0000000000007919 */ /* 0x000e2e0000002100 */
[----:B------:R-:W0:Y:S01]  /*0020*/  S2UR UR4, SR_CTAID.X ;  /* 0x00000000000479c3 */ /* 0x000e220000002500 */
[----:B------:R-:W1:Y:S07]  /*0030*/  LDCU UR5, c[0x0][0x390] ;  /* 0x00007200ff0577ac */ /* 0x000e6e0008000800 */
[----:B------:R-:W0:Y:S02]  /*0040*/  LDC R7, c[0x0][0x360] ;  /* 0x0000d800ff077b82 */ /* 0x000e240000000800 */
[----:B0-----:R-:W-:-:S05]  /*0050*/  IMAD R7, R7, UR4, R0 ;  /* 0x0000000407077c24 */ /* 0x001fca000f8e0200 */
[----:B-1----:R-:W-:-:S13]  /*0060*/  ISETP.GE.AND P0, PT, R7, UR5, PT ;  /* 0x0000000507007c0c */ /* 0x002fda000bf06270 */
[----:B------:R-:W-:Y:S05]  /*0070*/  @P0 EXIT ;  /* 0x000000000000094d */ /* 0x000fea0003800000 */
[----:B------:R-:W0:Y:S01]  /*0080*/  LDC.64 R2, c[0x0][0x388] ;  /* 0x0000e200ff027b82 */ /* 0x000e220000000a00 */
[----:B------:R-:W1:Y:S07]  /*0090*/  LDCU.64 UR4, c[0x0][0x358] ;  /* 0x00006b00ff0477ac */ /* 0x000e6e0008000a00 */
[----:B------:R-:W2:Y:S01]  /*00a0*/  LDC.64 R4, c[0x0][0x380] ;  /* 0x0000e000ff047b82 */ /* 0x000ea20000000a00 */
[----:B0-----:R-:W-:-:S06]  /*00b0*/  IMAD.WIDE R2, R7, 0x4, R2 ;  /* 0x0000000407027825 */ /* 0x001fcc00078e0202 */
[----:B-1----:R-:W3:Y:S01]  /*00c0*/  LDG.E R2, desc[UR4][R2.64] ;  /* 0x0000000402027981 */ /* 0x002ee2000c1e1900 */
[----:B--2---:R-:W-:-:S04]  /*00d0*/  IMAD.WIDE R4, R7, 0x4, R4 ;  /* 0x0000000407047825 */ /* 0x004fc800078e0204 */
[----:B---3--:R-:W-:-:S05]  /*00e0*/  IMAD R7, R7, R2, RZ ;  /* 0x0000000207077224 */ /* 0x008fca00078e02ff */
[----:B------:R-:W-:Y:S01]  /*00f0*/  STG.E desc[UR4][R4.64], R7 ;  /* 0x0000000704007986 */ /* 0x000fe2000c101904 */
[----:B------:R-:W-:Y:S05]  /*0100*/  EXIT ;  /* 0x000000000000794d */ /* 0x000fea0003800000 */
.L_x_6:
        /* <DEDUP_REMOVED lines=15> */
.L_x_13:


//--------------------- .nv.shared.reserved.0     --------------------------
	.section	.nv.shared.reserved.0,"aw",@nobits
	.weak		__nv_reservedSMEM_offset_0_alias
	.size		__nv_reservedSMEM_offset_0_alias, 0, 64
	.other		__nv_reservedSMEM_offset_0_alias,@"STO_CUDA_RESERVED_SHARED STV_DEFAULT"
__nv_reservedSMEM_offset_0_alias:
	.zero		0
	.zero		64


//--------------------- .nv.constant0._Z27cardinalWeylMatMultKernel40PiS_i --------------------------
	.section	.nv.constant0._Z27cardinalWeylMatMultKernel40PiS_i,"a",@progbits
	.sectionflags	@""
	.align	4
.nv.constant0._Z27cardinalWeylMatMultKernel40PiS_i:
	.zero		916


//--------------------- .nv.constant0._Z27cardinalWeylMatMultKernel39PiS_i --------------------------
	.section	.nv.constant0._Z27cardinalWeylMatMultKernel39PiS_i,"a",@progbits
	.sectionflags	@""
	.align	4
.nv.constant0._Z27cardinalWeylMatMultKernel39PiS_i:
	.zero		916


//--------------------- .nv.constant0._Z27cardinalWeylMatMultKernel38PiS_i --------------------------
	.section	.nv.constant0._Z27cardinalWeylMatMultKernel38PiS_i,"a",@progbits
	.sectionflags	@""
	.align	4
.nv.constant0._Z27cardinalWeylMatMultKernel38PiS_i:
	.zero		916


//--------------------- .nv.constant0._Z26cardinalWeylMatMultKernel4PiS_i --------------------------
	.section	.nv.constant0._Z26cardinalWeylMatMultKernel4PiS_i,"a",@progbits
	.sectionflags	@""
	.align	4
.nv.constant0._Z26cardinalWeylMatMultKernel4PiS_i:
	.zero		916


//--------------------- .nv.constant0._Z26cardinalWeylMatMultKernel3PiS_i --------------------------
	.section	.nv.constant0._Z26cardinalWeylMatMultKernel3PiS_i,"a",@progbits
	.sectionflags	@""
	.align	4
.nv.constant0._Z26cardinalWeylMatMultKernel3PiS_i:
	.zero		916


//--------------------- .nv.constant0._Z26cardinalWeylMatMultKernel2PiS_i --------------------------
	.section	.nv.constant0._Z26cardinalWeylMatMultKernel2PiS_i,"a",@progbits
	.sectionflags	@""
	.align	4
.nv.constant0._Z26cardinalWeylMatMultKernel2PiS_i:
	.zero		916


//--------------------- .nv.constant0._Z26cardinalWeylMatMultKernel1PiS_i --------------------------
	.section	.nv.constant0._Z26cardinalWeylMatMultKernel1PiS_i,"a",@progbits
	.sectionflags	@""
	.align	4
.nv.constant0._Z26cardinalWeylMatMultKernel1PiS_i:
	.zero		916


//--------------------- SYMBOLS --------------------------

	.type		.nv.reservedSmem.offset0,@object
	.size		.nv.reservedSmem.offset0,0x4
